//
// Generated by NVIDIA NVVM Compiler
//
// Compiler Build ID: CL-36424714
// Cuda compilation tools, release 13.0, V13.0.88
// Based on NVVM 20.0.0
//

.version 9.0
.target sm_100
.address_size 64

	// .globl	_Z10maxpool_fpPfS_Piii

.visible .entry _Z10maxpool_fpPfS_Piii(
	.param .u64 .ptr .align 1 _Z10maxpool_fpPfS_Piii_param_0,
	.param .u64 .ptr .align 1 _Z10maxpool_fpPfS_Piii_param_1,
	.param .u64 .ptr .align 1 _Z10maxpool_fpPfS_Piii_param_2,
	.param .u32 _Z10maxpool_fpPfS_Piii_param_3,
	.param .u32 _Z10maxpool_fpPfS_Piii_param_4
)
{
	.reg .pred 	%p<7>;
	.reg .b32 	%r<28>;
	.reg .b32 	%f<12>;
	.reg .b64 	%rd<14>;

	ld.param.u64 	%rd5, [_Z10maxpool_fpPfS_Piii_param_0];
	ld.param.u64 	%rd6, [_Z10maxpool_fpPfS_Piii_param_1];
	ld.param.u64 	%rd7, [_Z10maxpool_fpPfS_Piii_param_2];
	ld.param.u32 	%r4, [_Z10maxpool_fpPfS_Piii_param_3];
	ld.param.u32 	%r3, [_Z10maxpool_fpPfS_Piii_param_4];
	mov.u32 	%r5, %ctaid.x;
	mov.u32 	%r6, %ntid.x;
	mov.u32 	%r7, %tid.x;
	mad.lo.s32 	%r1, %r5, %r6, %r7;
	mov.u32 	%r8, %ctaid.y;
	mov.u32 	%r9, %ntid.y;
	mov.u32 	%r10, %tid.y;
	mad.lo.s32 	%r2, %r8, %r9, %r10;
	shr.u32 	%r11, %r4, 31;
	add.s32 	%r12, %r4, %r11;
	shr.s32 	%r13, %r12, 1;
	setp.ge.s32 	%p1, %r2, %r13;
	shr.u32 	%r14, %r3, 31;
	add.s32 	%r15, %r3, %r14;
	shr.s32 	%r16, %r15, 1;
	setp.ge.s32 	%p2, %r1, %r16;
	or.pred  	%p3, %p1, %p2;
	@%p3 bra 	$L__BB0_7;
	cvta.to.global.u64 	%rd8, %rd5;
	cvta.to.global.u64 	%rd9, %rd6;
	cvta.to.global.u64 	%rd10, %rd7;
	mul.lo.s32 	%r17, %r3, %r2;
	shl.b32 	%r18, %r17, 1;
	shl.b32 	%r19, %r1, 1;
	add.s32 	%r20, %r18, %r19;
	mul.wide.s32 	%rd11, %r20, 4;
	add.s64 	%rd1, %rd8, %rd11;
	ld.global.f32 	%f9, [%rd1];
	shr.u32 	%r21, %r17, 31;
	add.s32 	%r22, %r17, %r21;
	shr.s32 	%r23, %r22, 1;
	add.s32 	%r24, %r23, %r1;
	mul.wide.s32 	%rd12, %r24, 4;
	add.s64 	%rd2, %rd9, %rd12;
	st.global.f32 	[%rd2], %f9;
	add.s64 	%rd3, %rd10, %rd12;
	mov.b32 	%r25, 0;
	st.global.u32 	[%rd3], %r25;
	ld.global.f32 	%f11, [%rd2];
	ld.global.f32 	%f2, [%rd1+4];
	setp.geu.f32 	%p4, %f11, %f2;
	@%p4 bra 	$L__BB0_3;
	st.global.f32 	[%rd2], %f2;
	mov.b32 	%r26, 1;
	st.global.u32 	[%rd3], %r26;
	ld.global.f32 	%f11, [%rd2];
$L__BB0_3:
	mul.wide.s32 	%rd13, %r3, 4;
	add.s64 	%rd4, %rd1, %rd13;
	ld.global.f32 	%f5, [%rd4];
	setp.geu.f32 	%p5, %f11, %f5;
	@%p5 bra 	$L__BB0_5;
	st.global.f32 	[%rd2], %f5;
	st.global.u32 	[%rd3], %r3;
	ld.global.f32 	%f11, [%rd2];
$L__BB0_5:
	ld.global.f32 	%f8, [%rd4+4];
	setp.geu.f32 	%p6, %f11, %f8;
	@%p6 bra 	$L__BB0_7;
	st.global.f32 	[%rd2], %f8;
	add.s32 	%r27, %r3, 1;
	st.global.u32 	[%rd3], %r27;
$L__BB0_7:
	ret;

}
	// .globl	_Z10maxpool_bpPfS_Piii
.visible .entry _Z10maxpool_bpPfS_Piii(
	.param .u64 .ptr .align 1 _Z10maxpool_bpPfS_Piii_param_0,
	.param .u64 .ptr .align 1 _Z10maxpool_bpPfS_Piii_param_1,
	.param .u64 .ptr .align 1 _Z10maxpool_bpPfS_Piii_param_2,
	.param .u32 _Z10maxpool_bpPfS_Piii_param_3,
	.param .u32 _Z10maxpool_bpPfS_Piii_param_4
)
{
	.reg .pred 	%p<4>;
	.reg .b32 	%r<19>;
	.reg .b32 	%f<3>;
	.reg .b64 	%rd<14>;

	ld.param.u64 	%rd4, [_Z10maxpool_bpPfS_Piii_param_0];
	ld.param.u64 	%rd3, [_Z10maxpool_bpPfS_Piii_param_1];
	ld.param.u64 	%rd5, [_Z10maxpool_bpPfS_Piii_param_2];
	ld.param.u32 	%r4, [_Z10maxpool_bpPfS_Piii_param_3];
	ld.param.u32 	%r3, [_Z10maxpool_bpPfS_Piii_param_4];
	cvta.to.global.u64 	%rd1, %rd4;
	cvta.to.global.u64 	%rd2, %rd5;
	mov.u32 	%r5, %ctaid.x;
	mov.u32 	%r6, %ntid.x;
	mov.u32 	%r7, %tid.x;
	mad.lo.s32 	%r1, %r5, %r6, %r7;
	mov.u32 	%r8, %ntid.y;
	mov.u32 	%r9, %tid.y;
	mad.lo.s32 	%r2, %r8, %r8, %r9;
	setp.ge.s32 	%p1, %r2, %r4;
	setp.ge.s32 	%p2, %r1, %r3;
	or.pred  	%p3, %p1, %p2;
	@%p3 bra 	$L__BB1_2;
	cvta.to.global.u64 	%rd6, %rd3;
	mul.lo.s32 	%r10, %r3, %r2;
	add.s32 	%r11, %r10, %r1;
	mul.wide.s32 	%rd7, %r11, 4;
	add.s64 	%rd8, %rd6, %rd7;
	ld.global.f32 	%f1, [%rd8];
	shl.b32 	%r12, %r10, 2;
	shl.b32 	%r13, %r1, 1;
	add.s32 	%r14, %r12, %r13;
	add.s64 	%rd9, %rd2, %rd7;
	ld.global.u32 	%r15, [%rd9];
	add.s32 	%r16, %r14, %r15;
	mul.wide.s32 	%rd10, %r16, 4;
	add.s64 	%rd11, %rd1, %rd10;
	st.global.f32 	[%rd11], %f1;
$L__BB1_2:
	mad.lo.s32 	%r17, %r3, %r2, %r1;
	mul.wide.s32 	%rd12, %r17, 4;
	add.s64 	%rd13, %rd2, %rd12;
	ld.global.u32 	%r18, [%rd13];
	cvt.rn.f32.s32 	%f2, %r18;
	st.global.f32 	[%rd1], %f2;
	ret;

}


// ===== COMPILED SASS (sm_100) =====

	.target	sm_100

	.elftype	@"ET_EXEC"


//--------------------- .note.nv.tkinfo           --------------------------
	.section	.note.nv.tkinfo,"",@"SHT_NOTE"
	.sectionflags	@"SHF_NOTE_NV_TKINFO"
	.tkinfo
        /*0018*/ 	.word	0x00000002
        /*0030*/ 	.string	""
        /*0030*/ 	.string	"ptxas"
        /*0030*/ 	.string	"Cuda compilation tools, release 13.0, V13.0.88"
        /*0030*/ 	.string	"Build cuda_13.0.r13.0/compiler.36424714_0"
        /*0030*/ 	.string	"-arch sm_100 -m 64 "



//--------------------- .note.nv.cuinfo           --------------------------
	.section	.note.nv.cuinfo,"",@"SHT_NOTE"
	.sectionflags	@"SHF_NOTE_NV_CUINFO"
        /*0018*/ 	.short	0x0002
        /*001a*/ 	.short	0x0064
        /*001c*/ 	.short	0x0082
	.zero		2


//--------------------- .nv.info                  --------------------------
	.section	.nv.info,"",@"SHT_CUDA_INFO"
	.align	4


	//----- nvinfo : EIATTR_REGCOUNT
	.align		4
        /*0000*/ 	.byte	0x04, 0x2f
        /*0002*/ 	.short	(.L_1 - .L_0)
	.align		4
.L_0:
        /*0004*/ 	.word	index@(_Z10maxpool_fpPfS_Piii)
        /*0008*/ 	.word	0x00000016


	//----- nvinfo : EIATTR_FRAME_SIZE
	.align		4
.L_1:
        /*000c*/ 	.byte	0x04, 0x11
        /*000e*/ 	.short	(.L_3 - .L_2)
	.align		4
.L_2:
        /*0010*/ 	.word	index@(_Z10maxpool_fpPfS_Piii)
        /*0014*/ 	.word	0x00000000


	//----- nvinfo : EIATTR_REGCOUNT
	.align		4
.L_3:
        /*0018*/ 	.byte	0x04, 0x2f
        /*001a*/ 	.short	(.L_5 - .L_4)
	.align		4
.L_4:
        /*001c*/ 	.word	index@(_Z10maxpool_bpPfS_Piii)
        /*0020*/ 	.word	0x00000010


	//----- nvinfo : EIATTR_FRAME_SIZE
	.align		4
.L_5:
        /*0024*/ 	.byte	0x04, 0x11
        /*0026*/ 	.short	(.L_7 - .L_6)
	.align		4
.L_6:
        /*0028*/ 	.word	index@(_Z10maxpool_bpPfS_Piii)
        /*002c*/ 	.word	0x00000000


	//----- nvinfo : EIATTR_MIN_STACK_SIZE
	.align		4
.L_7:
        /*0030*/ 	.byte	0x04, 0x12
        /*0032*/ 	.short	(.L_9 - .L_8)
	.align		4
.L_8:
        /*0034*/ 	.word	index@(_Z10maxpool_bpPfS_Piii)
        /*0038*/ 	.word	0x00000000


	//----- nvinfo : EIATTR_MIN_STACK_SIZE
	.align		4
.L_9:
        /*003c*/ 	.byte	0x04, 0x12
        /*003e*/ 	.short	(.L_11 - .L_10)
	.align		4
.L_10:
        /*0040*/ 	.word	index@(_Z10maxpool_fpPfS_Piii)
        /*0044*/ 	.word	0x00000000
.L_11:


//--------------------- .nv.compat                --------------------------
	.section	.nv.compat,"",@"SHT_CUDA_COMPAT_INFO"
	.align	4
        /*0000*/ 	.byte	0x02, 0x09, 0x00, 0x00, 0x02, 0x02, 0x01, 0x00, 0x02, 0x05, 0x05, 0x00, 0x03, 0x07, 0x01, 0x01
        /*0010*/ 	.byte	0x02, 0x03, 0x00, 0x00, 0x02, 0x06, 0x01, 0x00, 0x04, 0x0b, 0x08, 0x00, 0x09, 0x00, 0x00, 0x00
        /*0020*/ 	.byte	0x00, 0x00, 0x00, 0x00


//--------------------- .nv.info._Z10maxpool_bpPfS_Piii --------------------------
	.section	.nv.info._Z10maxpool_bpPfS_Piii,"",@"SHT_CUDA_INFO"
	.sectionflags	@""
	.align	4


	//----- nvinfo : EIATTR_CUDA_API_VERSION
	.align		4
        /*0000*/ 	.byte	0x04, 0x37
        /*0002*/ 	.short	(.L_13 - .L_12)
.L_12:
        /*0004*/ 	.word	0x00000082


	//----- nvinfo : EIATTR_KPARAM_INFO
	.align		4
.L_13:
        /*0008*/ 	.byte	0x04, 0x17
        /*000a*/ 	.short	(.L_15 - .L_14)
.L_14:
        /*000c*/ 	.word	0x00000000
        /*0010*/ 	.short	0x0004
        /*0012*/ 	.short	0x001c
        /*0014*/ 	.byte	0x00, 0xf0, 0x11, 0x00


	//----- nvinfo : EIATTR_KPARAM_INFO
	.align		4
.L_15:
        /*0018*/ 	.byte	0x04, 0x17
        /*001a*/ 	.short	(.L_17 - .L_16)
.L_16:
        /*001c*/ 	.word	0x00000000
        /*0020*/ 	.short	0x0003
        /*0022*/ 	.short	0x0018
        /*0024*/ 	.byte	0x00, 0xf0, 0x11, 0x00


	//----- nvinfo : EIATTR_KPARAM_INFO
	.align		4
.L_17:
        /*0028*/ 	.byte	0x04, 0x17
        /*002a*/ 	.short	(.L_19 - .L_18)
.L_18:
        /*002c*/ 	.word	0x00000000
        /*0030*/ 	.short	0x0002
        /*0032*/ 	.short	0x0010
        /*0034*/ 	.byte	0x00, 0xf5, 0x21, 0x00


	//----- nvinfo : EIATTR_KPARAM_INFO
	.align		4
.L_19:
        /*0038*/ 	.byte	0x04, 0x17
        /*003a*/ 	.short	(.L_21 - .L_20)
.L_20:
        /*003c*/ 	.word	0x00000000
        /*0040*/ 	.short	0x0001
        /*0042*/ 	.short	0x0008
        /*0044*/ 	.byte	0x00, 0xf5, 0x21, 0x00


	//----- nvinfo : EIATTR_KPARAM_INFO
	.align		4
.L_21:
        /*0048*/ 	.byte	0x04, 0x17
        /*004a*/ 	.short	(.L_23 - .L_22)
.L_22:
        /*004c*/ 	.word	0x00000000
        /*0050*/ 	.short	0x0000
        /*0052*/ 	.short	0x0000
        /*0054*/ 	.byte	0x00, 0xf5, 0x21, 0x00


	//----- nvinfo : EIATTR_SPARSE_MMA_MASK
	.align		4
.L_23:
        /*0058*/ 	.byte	0x03, 0x50
        /*005a*/ 	.short	0x0000


	//----- nvinfo : EIATTR_MAXREG_COUNT
	.align		4
        /*005c*/ 	.byte	0x03, 0x1b
        /*005e*/ 	.short	0x00ff


	//----- nvinfo : EIATTR_MERCURY_ISA_VERSION
	.align		4
        /*0060*/ 	.byte	0x03, 0x5f
        /*0062*/ 	.short	0x0101


	//----- nvinfo : EIATTR_VRC_CTA_INIT_COUNT
	.align		4
        /*0064*/ 	.byte	0x02, 0x4a
	.zero		1
	.zero		1


	//----- nvinfo : EIATTR_EXIT_INSTR_OFFSETS
	.align		4
        /*0068*/ 	.byte	0x04, 0x1c
        /*006a*/ 	.short	(.L_25 - .L_24)


	//   ....[0]....
.L_24:
        /*006c*/ 	.word	0x000001f0


	//----- nvinfo : EIATTR_CBANK_PARAM_SIZE
	.align		4
.L_25:
        /*0070*/ 	.byte	0x03, 0x19
        /*0072*/ 	.short	0x0020


	//----- nvinfo : EIATTR_PARAM_CBANK
	.align		4
        /*0074*/ 	.byte	0x04, 0x0a
        /*0076*/ 	.short	(.L_27 - .L_26)
	.align		4
.L_26:
        /*0078*/ 	.word	index@(.nv.constant0._Z10maxpool_bpPfS_Piii)
        /*007c*/ 	.short	0x0380
        /*007e*/ 	.short	0x0020


	//----- nvinfo : EIATTR_SW_WAR
	.align		4
.L_27:
        /*0080*/ 	.byte	0x04, 0x36
        /*0082*/ 	.short	(.L_29 - .L_28)
.L_28:
        /*0084*/ 	.word	0x00000008
.L_29:


//--------------------- .nv.info._Z10maxpool_fpPfS_Piii --------------------------
	.section	.nv.info._Z10maxpool_fpPfS_Piii,"",@"SHT_CUDA_INFO"
	.sectionflags	@""
	.align	4


	//----- nvinfo : EIATTR_CUDA_API_VERSION
	.align		4
        /*0000*/ 	.byte	0x04, 0x37
        /*0002*/ 	.short	(.L_31 - .L_30)
.L_30:
        /*0004*/ 	.word	0x00000082


	//----- nvinfo : EIATTR_KPARAM_INFO
	.align		4
.L_31:
        /*0008*/ 	.byte	0x04, 0x17
        /*000a*/ 	.short	(.L_33 - .L_32)
.L_32:
        /*000c*/ 	.word	0x00000000
        /*0010*/ 	.short	0x0004
        /*0012*/ 	.short	0x001c
        /*0014*/ 	.byte	0x00, 0xf0, 0x11, 0x00


	//----- nvinfo : EIATTR_KPARAM_INFO
	.align		4
.L_33:
        /*0018*/ 	.byte	0x04, 0x17
        /*001a*/ 	.short	(.L_35 - .L_34)
.L_34:
        /*001c*/ 	.word	0x00000000
        /*0020*/ 	.short	0x0003
        /*0022*/ 	.short	0x0018
        /*0024*/ 	.byte	0x00, 0xf0, 0x11, 0x00


	//----- nvinfo : EIATTR_KPARAM_INFO
	.align		4
.L_35:
        /*0028*/ 	.byte	0x04, 0x17
        /*002a*/ 	.short	(.L_37 - .L_36)
.L_36:
        /*002c*/ 	.word	0x00000000
        /*0030*/ 	.short	0x0002
        /*0032*/ 	.short	0x0010
        /*0034*/ 	.byte	0x00, 0xf5, 0x21, 0x00


	//----- nvinfo : EIATTR_KPARAM_INFO
	.align		4
.L_37:
        /*0038*/ 	.byte	0x04, 0x17
        /*003a*/ 	.short	(.L_39 - .L_38)
.L_38:
        /*003c*/ 	.word	0x00000000
        /*0040*/ 	.short	0x0001
        /*0042*/ 	.short	0x0008
        /*0044*/ 	.byte	0x00, 0xf5, 0x21, 0x00


	//----- nvinfo : EIATTR_KPARAM_INFO
	.align		4
.L_39:
        /*0048*/ 	.byte	0x04, 0x17
        /*004a*/ 	.short	(.L_41 - .L_40)
.L_40:
        /*004c*/ 	.word	0x00000000
        /*0050*/ 	.short	0x0000
        /*0052*/ 	.short	0x0000
        /*0054*/ 	.byte	0x00, 0xf5, 0x21, 0x00


	//----- nvinfo : EIATTR_SPARSE_MMA_MASK
	.align		4
.L_41:
        /*0058*/ 	.byte	0x03, 0x50
        /*005a*/ 	.short	0x0000


	//----- nvinfo : EIATTR_MAXREG_COUNT
	.align		4
        /*005c*/ 	.byte	0x03, 0x1b
        /*005e*/ 	.short	0x00ff


	//----- nvinfo : EIATTR_MERCURY_ISA_VERSION
	.align		4
        /*0060*/ 	.byte	0x03, 0x5f
        /*0062*/ 	.short	0x0101


	//----- nvinfo : EIATTR_VRC_CTA_INIT_COUNT
	.align		4
        /*0064*/ 	.byte	0x02, 0x4a
	.zero		1
	.zero		1


	//----- nvinfo : EIATTR_EXIT_INSTR_OFFSETS
	.align		4
        /*0068*/ 	.byte	0x04, 0x1c
        /*006a*/ 	.short	(.L_43 - .L_42)


	//   ....[0]....
.L_42:
        /*006c*/ 	.word	0x00000100


	//   ....[1]....
        /*0070*/ 	.word	0x000002f0


	//   ....[2]....
        /*0074*/ 	.word	0x00000330


	//----- nvinfo : EIATTR_CBANK_PARAM_SIZE
	.align		4
.L_43:
        /*0078*/ 	.byte	0x03, 0x19
        /*007a*/ 	.short	0x0020


	//----- nvinfo : EIATTR_PARAM_CBANK
	.align		4
        /*007c*/ 	.byte	0x04, 0x0a
        /*007e*/ 	.short	(.L_45 - .L_44)
	.align		4
.L_44:
        /*0080*/ 	.word	index@(.nv.constant0._Z10maxpool_fpPfS_Piii)
        /*0084*/ 	.short	0x0380
        /*0086*/ 	.short	0x0020


	//----- nvinfo : EIATTR_SW_WAR
	.align		4
.L_45:
        /*0088*/ 	.byte	0x04, 0x36
        /*008a*/ 	.short	(.L_47 - .L_46)
.L_46:
        /*008c*/ 	.word	0x00000008
.L_47:


//--------------------- .nv.callgraph             --------------------------
	.section	.nv.callgraph,"",@"SHT_CUDA_CALLGRAPH"
	.align	4
	.sectionentsize	8
	.align		4
        /*0000*/ 	.word	0x00000000
	.align		4
        /*0004*/ 	.word	0xffffffff
	.align		4
        /*0008*/ 	.word	0x00000000
	.align		4
        /*000c*/ 	.word	0xfffffffe
	.align		4
        /*0010*/ 	.word	0x00000000
	.align		4
        /*0014*/ 	.word	0xfffffffd
	.align		4
        /*0018*/ 	.word	0x00000000
	.align		4
        /*001c*/ 	.word	0xfffffffc


//--------------------- .text._Z10maxpool_bpPfS_Piii --------------------------
	.section	.text._Z10maxpool_bpPfS_Piii,"ax",@progbits
	.align	128
        .global         _Z10maxpool_bpPfS_Piii
        .type           _Z10maxpool_bpPfS_Piii,@function
        .size           _Z10maxpool_bpPfS_Piii,(.L_x_2 - _Z10maxpool_bpPfS_Piii)
        .other          _Z10maxpool_bpPfS_Piii,@"STO_CUDA_ENTRY STV_DEFAULT"
_Z10maxpool_bpPfS_Piii:
.text._Z10maxpool_bpPfS_Piii:
[----:B------:R-:W-:Y:S01]  /*0000*/  LDC R1, c[0x0][0x37c] ;  /* 0x0000df00ff017b82 */ /* 0x000fe20000000800 */
[----:B------:R-:W0:Y:S07]  /*0010*/  S2R R3, SR_TID.X ;  /* 0x0000000000037919 */ /* 0x000e2e0000002100 */
[----:B------:R-:W0:Y:S01]  /*0020*/  S2UR UR4, SR_CTAID.X ;  /* 0x00000000000479c3 */ /* 0x000e220000002500 */
[----:B------:R-:W1:Y:S01]  /*0030*/  LDCU.64 UR6, c[0x0][0x398] ;  /* 0x00007300ff0677ac */ /* 0x000e620008000a00 */
[----:B------:R-:W2:Y:S06]  /*0040*/  S2R R2, SR_TID.Y ;  /* 0x0000000000027919 */ /* 0x000eac0000002200 */
[----:B------:R-:W0:Y:S08]  /*0050*/  LDC R0, c[0x0][0x360] ;  /* 0x0000d800ff007b82 */ /* 0x000e300000000800 */
[----:B------:R-:W2:Y:S08]  /*0060*/  LDC R11, c[0x0][0x364] ;  /* 0x0000d900ff0b7b82 */ /* 0x000eb00000000800 */
[----:B------:R-:W3:Y:S01]  /*0070*/  LDC.64 R4, c[0x0][0x388] ;  /* 0x0000e200ff047b82 */ /* 0x000ee20000000a00 */
[----:B0-----:R-:W-:Y:S01]  /*0080*/  IMAD R0, R0, UR4, R3 ;  /* 0x0000000400007c24 */ /* 0x001fe2000f8e0203 */
[----:B------:R-:W0:Y:S04]  /*0090*/  LDCU.64 UR4, c[0x0][0x358] ;  /* 0x00006b00ff0477ac */ /* 0x000e280008000a00 */
[----:B-1----:R-:W-:Y:S01]  /*00a0*/  ISETP.GE.AND P0, PT, R0, UR7, PT ;  /* 0x0000000700007c0c */ /* 0x002fe2000bf06270 */
[----:B--2---:R-:W-:-:S02]  /*00b0*/  IMAD R11, R11, R11, R2 ;  /* 0x0000000b0b0b7224 */ /* 0x004fc400078e0202 */
[----:B------:R-:W1:Y:S03]  /*00c0*/  LDC.64 R2, c[0x0][0x390] ;  /* 0x0000e400ff027b82 */ /* 0x000e660000000a00 */
[----:B------:R-:W-:-:S13]  /*00d0*/  ISETP.GE.OR P0, PT, R11, UR6, P0 ;  /* 0x000000060b007c0c */ /* 0x000fda0008706670 */
[----:B------:R-:W-:-:S05]  /*00e0*/  @!P0 IMAD R13, R11, UR7, RZ ;  /* 0x000000070b0d8c24 */ /* 0x000fca000f8e02ff */
[----:B------:R-:W-:-:S05]  /*00f0*/  @!P0 IADD3 R9, PT, PT, R0, R13, RZ ;  /* 0x0000000d00098210 */ /* 0x000fca0007ffe0ff */
[----:B-1----:R-:W-:-:S06]  /*0100*/  @!P0 IMAD.WIDE R6, R9, 0x4, R2 ;  /* 0x0000000409068825 */ /* 0x002fcc00078e0202 */
[----:B0-----:R-:W2:Y:S01]  /*0110*/  @!P0 LDG.E R6, desc[UR4][R6.64] ;  /* 0x0000000406068981 */ /* 0x001ea2000c1e1900 */
[----:B---3--:R-:W-:Y:S02]  /*0120*/  @!P0 IMAD.WIDE R4, R9, 0x4, R4 ;  /* 0x0000000409048825 */ /* 0x008fe400078e0204 */
[----:B------:R-:W0:Y:S04]  /*0130*/  LDC.64 R8, c[0x0][0x380] ;  /* 0x0000e000ff087b82 */ /* 0x000e280000000a00 */
[----:B------:R-:W3:Y:S01]  /*0140*/  @!P0 LDG.E R5, desc[UR4][R4.64] ;  /* 0x0000000404058981 */ /* 0x000ee2000c1e1900 */
[----:B------:R-:W-:Y:S01]  /*0150*/  @!P0 LEA R13, R13, R0, 0x1 ;  /* 0x000000000d0d8211 */ /* 0x000fe200078e08ff */
[----:B------:R-:W-:-:S04]  /*0160*/  IMAD R11, R11, UR7, R0 ;  /* 0x000000070b0b7c24 */ /* 0x000fc8000f8e0200 */
[----:B------:R-:W-:Y:S01]  /*0170*/  IMAD.WIDE R2, R11, 0x4, R2 ;  /* 0x000000040b027825 */ /* 0x000fe200078e0202 */
[----:B--2---:R-:W-:-:S05]  /*0180*/  @!P0 LEA R13, R13, R6, 0x1 ;  /* 0x000000060d0d8211 */ /* 0x004fca00078e08ff */
[----:B0-----:R-:W-:-:S05]  /*0190*/  @!P0 IMAD.WIDE R8, R13, 0x4, R8 ;  /* 0x000000040d088825 */ /* 0x001fca00078e0208 */
[----:B---3--:R-:W-:Y:S04]  /*01a0*/  @!P0 STG.E desc[UR4][R8.64], R5 ;  /* 0x0000000508008986 */ /* 0x008fe8000c101904 */
[----:B------:R-:W2:Y:S01]  /*01b0*/  LDG.E R2, desc[UR4][R2.64] ;  /* 0x0000000402027981 */ /* 0x000ea2000c1e1900 */
[----:B------:R-:W0:Y:S01]  /*01c0*/  LDC.64 R6, c[0x0][0x380] ;  /* 0x0000e000ff067b82 */ /* 0x000e220000000a00 */
[----:B--2---:R-:W-:-:S05]  /*01d0*/  I2FP.F32.S32 R11, R2 ;  /* 0x00000002000b7245 */ /* 0x004fca0000201400 */
[----:B0-----:R-:W-:Y:S01]  /*01e0*/  STG.E desc[UR4][R6.64], R11 ;  /* 0x0000000b06007986 */ /* 0x001fe2000c101904 */
[----:B------:R-:W-:Y:S05]  /*01f0*/  EXIT ;  /* 0x000000000000794d */ /* 0x000fea0003800000 */
.L_x_0:
[----:B------:R-:W-:-:S00]  /*0200*/  BRA `(.L_x_0) ;  /* 0xfffffffc00fc7947 */ /* 0x000fc0000383ffff */
[----:B------:R-:W-:-:S00]  /*0210*/  NOP ;  /* 0x0000000000007918 */ /* 0x000fc00000000000 */
        /* <DEDUP_REMOVED lines=14> */
.L_x_2:


//--------------------- .text._Z10maxpool_fpPfS_Piii --------------------------
	.section	.text._Z10maxpool_fpPfS_Piii,"ax",@progbits
	.align	128
        .global         _Z10maxpool_fpPfS_Piii
        .type           _Z10maxpool_fpPfS_Piii,@function
        .size           _Z10maxpool_fpPfS_Piii,(.L_x_3 - _Z10maxpool_fpPfS_Piii)
        .other          _Z10maxpool_fpPfS_Piii,@"STO_CUDA_ENTRY STV_DEFAULT"
_Z10maxpool_fpPfS_Piii:
.text._Z10maxpool_fpPfS_Piii:
[----:B------:R-:W-:Y:S01]  /*0000*/  LDC R1, c[0x0][0x37c] ;  /* 0x0000df00ff017b82 */ /* 0x000fe20000000800 */
[----:B------:R-:W0:Y:S07]  /*0010*/  S2R R7, SR_TID.X ;  /* 0x0000000000077919 */ /* 0x000e2e0000002100 */
[----:B------:R-:W1:Y:S01]  /*0020*/  LDC.64 R2, c[0x0][0x398] ;  /* 0x0000e600ff027b82 */ /* 0x000e620000000a00 */
[----:B------:R-:W2:Y:S07]  /*0030*/  S2R R9, SR_TID.Y ;  /* 0x0000000000097919 */ /* 0x000eae0000002200 */
[----:B------:R-:W0:Y:S08]  /*0040*/  S2UR UR4, SR_CTAID.X ;  /* 0x00000000000479c3 */ /* 0x000e300000002500 */
[----:B------:R-:W0:Y:S08]  /*0050*/  LDC R0, c[0x0][0x360] ;  /* 0x0000d800ff007b82 */ /* 0x000e300000000800 */
[----:B------:R-:W2:Y:S01]  /*0060*/  S2UR UR5, SR_CTAID.Y ;  /* 0x00000000000579c3 */ /* 0x000ea20000002600 */
[----:B-1----:R-:W-:-:S02]  /*0070*/  LEA.HI R5, R3, R3, RZ, 0x1 ;  /* 0x0000000303057211 */ /* 0x002fc400078f08ff */
[----:B------:R-:W-:-:S05]  /*0080*/  LEA.HI R4, R2, R2, RZ, 0x1 ;  /* 0x0000000202047211 */ /* 0x000fca00078f08ff */
[----:B------:R-:W2:Y:S01]  /*0090*/  LDC R6, c[0x0][0x364] ;  /* 0x0000d900ff067b82 */ /* 0x000ea20000000800 */
[----:B0-----:R-:W-:Y:S01]  /*00a0*/  IMAD R0, R0, UR4, R7 ;  /* 0x0000000400007c24 */ /* 0x001fe2000f8e0207 */
[----:B------:R-:W-:Y:S02]  /*00b0*/  SHF.R.S32.HI R7, RZ, 0x1, R5 ;  /* 0x00000001ff077819 */ /* 0x000fe40000011405 */
[----:B------:R-:W-:Y:S02]  /*00c0*/  SHF.R.S32.HI R5, RZ, 0x1, R4 ;  /* 0x00000001ff057819 */ /* 0x000fe40000011404 */
[----:B------:R-:W-:Y:S01]  /*00d0*/  ISETP.GE.AND P0, PT, R0, R7, PT ;  /* 0x000000070000720c */ /* 0x000fe20003f06270 */
[----:B--2---:R-:W-:-:S05]  /*00e0*/  IMAD R2, R6, UR5, R9 ;  /* 0x0000000506027c24 */ /* 0x004fca000f8e0209 */
[----:B------:R-:W-:-:S13]  /*00f0*/  ISETP.GE.OR P0, PT, R2, R5, P0 ;  /* 0x000000050200720c */ /* 0x000fda0000706670 */
[----:B------:R-:W-:Y:S05]  /*0100*/  @P0 EXIT ;  /* 0x000000000000094d */ /* 0x000fea0003800000 */
[----:B------:R-:W0:Y:S01]  /*0110*/  LDC.64 R4, c[0x0][0x380] ;  /* 0x0000e000ff047b82 */ /* 0x000e220000000a00 */
[----:B------:R-:W1:Y:S01]  /*0120*/  LDCU.64 UR4, c[0x0][0x358] ;  /* 0x00006b00ff0477ac */ /* 0x000e620008000a00 */
[----:B------:R-:W-:-:S04]  /*0130*/  IMAD R11, R2, R3, RZ ;  /* 0x00000003020b7224 */ /* 0x000fc800078e02ff */
[----:B------:R-:W-:Y:S02]  /*0140*/  IMAD.IADD R7, R0, 0x1, R11 ;  /* 0x0000000100077824 */ /* 0x000fe400078e020b */
[----:B------:R-:W2:Y:S02]  /*0150*/  LDC.64 R8, c[0x0][0x390] ;  /* 0x0000e400ff087b82 */ /* 0x000ea40000000a00 */
[----:B------:R-:W-:-:S04]  /*0160*/  IMAD.SHL.U32 R7, R7, 0x2, RZ ;  /* 0x0000000207077824 */ /* 0x000fc800078e00ff */
[----:B0-----:R-:W-:Y:S02]  /*0170*/  IMAD.WIDE R4, R7, 0x4, R4 ;  /* 0x0000000407047825 */ /* 0x001fe400078e0204 */
[----:B------:R-:W0:Y:S03]  /*0180*/  LDC.64 R6, c[0x0][0x388] ;  /* 0x0000e200ff067b82 */ /* 0x000e260000000a00 */
[----:B-1----:R-:W3:Y:S01]  /*0190*/  LDG.E R13, desc[UR4][R4.64] ;  /* 0x00000004040d7981 */ /* 0x002ee2000c1e1900 */
[----:B------:R-:W-:-:S04]  /*01a0*/  LEA.HI R11, R11, R11, RZ, 0x1 ;  /* 0x0000000b0b0b7211 */ /* 0x000fc800078f08ff */
[----:B------:R-:W-:-:S05]  /*01b0*/  LEA.HI.SX32 R11, R11, R0, 0x1f ;  /* 0x000000000b0b7211 */ /* 0x000fca00078ffaff */
[----:B--2---:R-:W-:-:S04]  /*01c0*/  IMAD.WIDE R8, R11, 0x4, R8 ;  /* 0x000000040b087825 */ /* 0x004fc800078e0208 */
[----:B0-----:R-:W-:-:S05]  /*01d0*/  IMAD.WIDE R6, R11, 0x4, R6 ;  /* 0x000000040b067825 */ /* 0x001fca00078e0206 */
[----:B---3--:R0:W-:Y:S04]  /*01e0*/  STG.E desc[UR4][R6.64], R13 ;  /* 0x0000000d06007986 */ /* 0x0081e8000c101904 */
[----:B------:R0:W-:Y:S04]  /*01f0*/  STG.E desc[UR4][R8.64], RZ ;  /* 0x000000ff08007986 */ /* 0x0001e8000c101904 */
[----:B------:R-:W2:Y:S04]  /*0200*/  LDG.E R0, desc[UR4][R6.64] ;  /* 0x0000000406007981 */ /* 0x000ea8000c1e1900 */
[----:B------:R-:W2:Y:S01]  /*0210*/  LDG.E R15, desc[UR4][R4.64+0x4] ;  /* 0x00000404040f7981 */ /* 0x000ea2000c1e1900 */
[----:B------:R-:W-:Y:S01]  /*0220*/  IMAD.WIDE R10, R3, 0x4, R4 ;  /* 0x00000004030a7825 */ /* 0x000fe200078e0204 */
[----:B--2---:R-:W-:-:S13]  /*0230*/  FSETP.GEU.AND P0, PT, R0, R15, PT ;  /* 0x0000000f0000720b */ /* 0x004fda0003f0e000 */
[----:B------:R-:W-:Y:S01]  /*0240*/  @!P0 IMAD.MOV.U32 R19, RZ, RZ, 0x1 ;  /* 0x00000001ff138424 */ /* 0x000fe200078e00ff */
[----:B------:R0:W-:Y:S04]  /*0250*/  @!P0 STG.E desc[UR4][R6.64], R15 ;  /* 0x0000000f06008986 */ /* 0x0001e8000c101904 */
[----:B------:R0:W-:Y:S04]  /*0260*/  @!P0 STG.E desc[UR4][R8.64], R19 ;  /* 0x0000001308008986 */ /* 0x0001e8000c101904 */
[----:B------:R-:W2:Y:S04]  /*0270*/  @!P0 LDG.E R0, desc[UR4][R6.64] ;  /* 0x0000000406008981 */ /* 0x000ea8000c1e1900 */
[----:B------:R-:W2:Y:S02]  /*0280*/  LDG.E R17, desc[UR4][R10.64] ;  /* 0x000000040a117981 */ /* 0x000ea4000c1e1900 */
[----:B--2---:R-:W-:-:S13]  /*0290*/  FSETP.GEU.AND P0, PT, R0, R17, PT ;  /* 0x000000110000720b */ /* 0x004fda0003f0e000 */
[----:B------:R0:W-:Y:S04]  /*02a0*/  @!P0 STG.E desc[UR4][R6.64], R17 ;  /* 0x0000001106008986 */ /* 0x0001e8000c101904 */
[----:B------:R0:W-:Y:S04]  /*02b0*/  @!P0 STG.E desc[UR4][R8.64], R3 ;  /* 0x0000000308008986 */ /* 0x0001e8000c101904 */
[----:B------:R-:W2:Y:S04]  /*02c0*/  LDG.E R5, desc[UR4][R10.64+0x4] ;  /* 0x000004040a057981 */ /* 0x000ea8000c1e1900 */
[----:B------:R-:W2:Y:S02]  /*02d0*/  @!P0 LDG.E R0, desc[UR4][R6.64] ;  /* 0x0000000406008981 */ /* 0x000ea4000c1e1900 */
[----:B--2---:R-:W-:-:S13]  /*02e0*/  FSETP.GEU.AND P0, PT, R0, R5, PT ;  /* 0x000000050000720b */ /* 0x004fda0003f0e000 */
[----:B0-----:R-:W-:Y:S05]  /*02f0*/  @P0 EXIT ;  /* 0x000000000000094d */ /* 0x001fea0003800000 */
[----:B------:R-:W-:Y:S01]  /*0300*/  VIADD R3, R3, 0x1 ;  /* 0x0000000103037836 */ /* 0x000fe20000000000 */
[----:B------:R-:W-:Y:S04]  /*0310*/  STG.E desc[UR4][R6.64], R5 ;  /* 0x0000000506007986 */ /* 0x000fe8000c101904 */
[----:B------:R-:W-:Y:S01]  /*0320*/  STG.E desc[UR4][R8.64], R3 ;  /* 0x0000000308007986 */ /* 0x000fe2000c101904 */
[----:B------:R-:W-:Y:S05]  /*0330*/  EXIT ;  /* 0x000000000000794d */ /* 0x000fea0003800000 */
.L_x_1:
        /* <DEDUP_REMOVED lines=12> */
.L_x_3:


//--------------------- .nv.shared.reserved.0     --------------------------
	.section	.nv.shared.reserved.0,"aw",@nobits
	.weak		__nv_reservedSMEM_offset_0_alias
	.size		__nv_reservedSMEM_offset_0_alias, 0, 64
	.other		__nv_reservedSMEM_offset_0_alias,@"STO_CUDA_RESERVED_SHARED STV_DEFAULT"
__nv_reservedSMEM_offset_0_alias:
	.zero		0
	.zero		64


//--------------------- .nv.constant0._Z10maxpool_bpPfS_Piii --------------------------
	.section	.nv.constant0._Z10maxpool_bpPfS_Piii,"a",@progbits
	.sectionflags	@""
	.align	4
.nv.constant0._Z10maxpool_bpPfS_Piii:
	.zero		928


//--------------------- .nv.constant0._Z10maxpool_fpPfS_Piii --------------------------
	.section	.nv.constant0._Z10maxpool_fpPfS_Piii,"a",@progbits
	.sectionflags	@""
	.align	4
.nv.constant0._Z10maxpool_fpPfS_Piii:
	.zero		928


//--------------------- SYMBOLS --------------------------

	.type		.nv.reservedSmem.offset0,@object
	.size		.nv.reservedSmem.offset0,0x4
